//
// Generated by NVIDIA NVVM Compiler
//
// Compiler Build ID: CL-36424714
// Cuda compilation tools, release 13.0, V13.0.88
// Based on NVVM 20.0.0
//

.version 9.0
.target sm_100
.address_size 64

	// .globl	_Z11convolutionPfiiiS_iiiiiS_i

.visible .entry _Z11convolutionPfiiiS_iiiiiS_i(
	.param .u64 .ptr .align 1 _Z11convolutionPfiiiS_iiiiiS_i_param_0,
	.param .u32 _Z11convolutionPfiiiS_iiiiiS_i_param_1,
	.param .u32 _Z11convolutionPfiiiS_iiiiiS_i_param_2,
	.param .u32 _Z11convolutionPfiiiS_iiiiiS_i_param_3,
	.param .u64 .ptr .align 1 _Z11convolutionPfiiiS_iiiiiS_i_param_4,
	.param .u32 _Z11convolutionPfiiiS_iiiiiS_i_param_5,
	.param .u32 _Z11convolutionPfiiiS_iiiiiS_i_param_6,
	.param .u32 _Z11convolutionPfiiiS_iiiiiS_i_param_7,
	.param .u32 _Z11convolutionPfiiiS_iiiiiS_i_param_8,
	.param .u32 _Z11convolutionPfiiiS_iiiiiS_i_param_9,
	.param .u64 .ptr .align 1 _Z11convolutionPfiiiS_iiiiiS_i_param_10,
	.param .u32 _Z11convolutionPfiiiS_iiiiiS_i_param_11
)
{
	.reg .pred 	%p<14>;
	.reg .b32 	%r<73>;
	.reg .b32 	%f<59>;
	.reg .b64 	%rd<53>;

	ld.param.u64 	%rd5, [_Z11convolutionPfiiiS_iiiiiS_i_param_0];
	ld.param.u32 	%r29, [_Z11convolutionPfiiiS_iiiiiS_i_param_1];
	ld.param.u32 	%r30, [_Z11convolutionPfiiiS_iiiiiS_i_param_2];
	ld.param.u32 	%r23, [_Z11convolutionPfiiiS_iiiiiS_i_param_3];
	ld.param.u64 	%rd6, [_Z11convolutionPfiiiS_iiiiiS_i_param_4];
	ld.param.u32 	%r24, [_Z11convolutionPfiiiS_iiiiiS_i_param_5];
	ld.param.u32 	%r25, [_Z11convolutionPfiiiS_iiiiiS_i_param_6];
	ld.param.u32 	%r26, [_Z11convolutionPfiiiS_iiiiiS_i_param_7];
	ld.param.u32 	%r31, [_Z11convolutionPfiiiS_iiiiiS_i_param_8];
	ld.param.u32 	%r27, [_Z11convolutionPfiiiS_iiiiiS_i_param_9];
	ld.param.u64 	%rd4, [_Z11convolutionPfiiiS_iiiiiS_i_param_10];
	ld.param.u32 	%r28, [_Z11convolutionPfiiiS_iiiiiS_i_param_11];
	cvta.to.global.u64 	%rd1, %rd5;
	cvta.to.global.u64 	%rd2, %rd6;
	mov.u32 	%r32, %ctaid.y;
	mov.u32 	%r33, %ntid.y;
	mov.u32 	%r34, %tid.y;
	mad.lo.s32 	%r35, %r32, %r33, %r34;
	mul.lo.s32 	%r1, %r31, %r35;
	mov.u32 	%r36, %ctaid.x;
	mov.u32 	%r37, %ntid.x;
	mov.u32 	%r38, %tid.x;
	mad.lo.s32 	%r2, %r36, %r37, %r38;
	mul.lo.s32 	%r39, %r27, %r2;
	sub.s32 	%r40, %r29, %r24;
	setp.gt.s32 	%p1, %r1, %r40;
	sub.s32 	%r41, %r30, %r25;
	setp.gt.s32 	%p2, %r39, %r41;
	or.pred  	%p3, %p1, %p2;
	@%p3 bra 	$L__BB0_15;
	cvta.to.global.u64 	%rd7, %rd4;
	mad.lo.s32 	%r43, %r28, %r39, %r1;
	mul.wide.s32 	%rd8, %r43, 4;
	add.s64 	%rd3, %rd7, %rd8;
	mov.b32 	%r44, 0;
	st.global.u32 	[%rd3], %r44;
	min.s32 	%r45, %r24, %r25;
	setp.lt.s32 	%p4, %r45, 1;
	@%p4 bra 	$L__BB0_15;
	and.b32  	%r4, %r25, 7;
	and.b32  	%r47, %r25, 2147483640;
	neg.s32 	%r5, %r47;
	mul.lo.s32 	%r48, %r27, %r23;
	mad.lo.s32 	%r6, %r48, %r2, %r1;
	shl.b32 	%r7, %r23, 3;
	mov.b32 	%r66, 0;
	mov.f32 	%f58, 0f00000000;
	mul.wide.s32 	%rd45, %r26, 4;
	mul.wide.s32 	%rd47, %r23, 4;
$L__BB0_3:
	setp.lt.u32 	%p5, %r25, 8;
	mov.b32 	%r71, 0;
	@%p5 bra 	$L__BB0_6;
	add.s32 	%r68, %r6, %r66;
	mov.u32 	%r67, %r66;
	mov.u32 	%r69, %r5;
$L__BB0_5:
	.pragma "nounroll";
	and.b32  	%r71, %r25, 2147483640;
	mul.wide.s32 	%rd9, %r67, 4;
	add.s64 	%rd10, %rd2, %rd9;
	ld.global.f32 	%f12, [%rd10];
	mul.wide.s32 	%rd11, %r68, 4;
	add.s64 	%rd12, %rd1, %rd11;
	ld.global.f32 	%f13, [%rd12];
	fma.rn.f32 	%f14, %f12, %f13, %f58;
	st.global.f32 	[%rd3], %f14;
	mul.wide.s32 	%rd13, %r26, 4;
	add.s64 	%rd14, %rd10, %rd13;
	ld.global.f32 	%f15, [%rd14];
	mul.wide.s32 	%rd15, %r23, 4;
	add.s64 	%rd16, %rd12, %rd15;
	ld.global.f32 	%f16, [%rd16];
	fma.rn.f32 	%f17, %f15, %f16, %f14;
	st.global.f32 	[%rd3], %f17;
	add.s64 	%rd17, %rd14, %rd13;
	ld.global.f32 	%f18, [%rd17];
	add.s64 	%rd18, %rd16, %rd15;
	ld.global.f32 	%f19, [%rd18];
	fma.rn.f32 	%f20, %f18, %f19, %f17;
	st.global.f32 	[%rd3], %f20;
	add.s64 	%rd19, %rd17, %rd13;
	ld.global.f32 	%f21, [%rd19];
	add.s64 	%rd20, %rd18, %rd15;
	ld.global.f32 	%f22, [%rd20];
	fma.rn.f32 	%f23, %f21, %f22, %f20;
	st.global.f32 	[%rd3], %f23;
	add.s64 	%rd21, %rd19, %rd13;
	ld.global.f32 	%f24, [%rd21];
	add.s64 	%rd22, %rd20, %rd15;
	ld.global.f32 	%f25, [%rd22];
	fma.rn.f32 	%f26, %f24, %f25, %f23;
	st.global.f32 	[%rd3], %f26;
	add.s64 	%rd23, %rd21, %rd13;
	ld.global.f32 	%f27, [%rd23];
	add.s64 	%rd24, %rd22, %rd15;
	ld.global.f32 	%f28, [%rd24];
	fma.rn.f32 	%f29, %f27, %f28, %f26;
	st.global.f32 	[%rd3], %f29;
	add.s64 	%rd25, %rd23, %rd13;
	ld.global.f32 	%f30, [%rd25];
	add.s64 	%rd26, %rd24, %rd15;
	ld.global.f32 	%f31, [%rd26];
	fma.rn.f32 	%f32, %f30, %f31, %f29;
	st.global.f32 	[%rd3], %f32;
	add.s64 	%rd27, %rd25, %rd13;
	ld.global.f32 	%f33, [%rd27];
	add.s64 	%rd28, %rd26, %rd15;
	ld.global.f32 	%f34, [%rd28];
	fma.rn.f32 	%f58, %f33, %f34, %f32;
	st.global.f32 	[%rd3], %f58;
	add.s32 	%r69, %r69, 8;
	add.s32 	%r68, %r68, %r7;
	shl.b32 	%r50, %r26, 3;
	add.s32 	%r67, %r67, %r50;
	setp.ne.s32 	%p6, %r69, 0;
	@%p6 bra 	$L__BB0_5;
$L__BB0_6:
	setp.eq.s32 	%p7, %r4, 0;
	@%p7 bra 	$L__BB0_14;
	add.s32 	%r51, %r4, -1;
	setp.lt.u32 	%p8, %r51, 3;
	@%p8 bra 	$L__BB0_9;
	mad.lo.s32 	%r52, %r71, %r26, %r66;
	mul.wide.s32 	%rd29, %r52, 4;
	add.s64 	%rd30, %rd2, %rd29;
	ld.global.f32 	%f35, [%rd30];
	add.s32 	%r53, %r71, %r39;
	add.s32 	%r54, %r66, %r1;
	mad.lo.s32 	%r55, %r53, %r23, %r54;
	mul.wide.s32 	%rd31, %r55, 4;
	add.s64 	%rd32, %rd1, %rd31;
	ld.global.f32 	%f36, [%rd32];
	fma.rn.f32 	%f37, %f35, %f36, %f58;
	st.global.f32 	[%rd3], %f37;
	add.s64 	%rd34, %rd30, %rd45;
	ld.global.f32 	%f38, [%rd34];
	add.s64 	%rd36, %rd32, %rd47;
	ld.global.f32 	%f39, [%rd36];
	fma.rn.f32 	%f40, %f38, %f39, %f37;
	st.global.f32 	[%rd3], %f40;
	add.s64 	%rd37, %rd34, %rd45;
	ld.global.f32 	%f41, [%rd37];
	add.s64 	%rd38, %rd36, %rd47;
	ld.global.f32 	%f42, [%rd38];
	fma.rn.f32 	%f43, %f41, %f42, %f40;
	st.global.f32 	[%rd3], %f43;
	add.s64 	%rd39, %rd37, %rd45;
	ld.global.f32 	%f44, [%rd39];
	add.s64 	%rd40, %rd38, %rd47;
	ld.global.f32 	%f45, [%rd40];
	fma.rn.f32 	%f58, %f44, %f45, %f43;
	st.global.f32 	[%rd3], %f58;
	add.s32 	%r71, %r71, 4;
$L__BB0_9:
	and.b32  	%r56, %r25, 3;
	setp.eq.s32 	%p9, %r56, 0;
	@%p9 bra 	$L__BB0_14;
	setp.eq.s32 	%p10, %r56, 1;
	@%p10 bra 	$L__BB0_12;
	mad.lo.s32 	%r57, %r71, %r26, %r66;
	mul.wide.s32 	%rd41, %r57, 4;
	add.s64 	%rd42, %rd2, %rd41;
	ld.global.f32 	%f46, [%rd42];
	add.s32 	%r58, %r71, %r39;
	add.s32 	%r59, %r66, %r1;
	mad.lo.s32 	%r60, %r58, %r23, %r59;
	mul.wide.s32 	%rd43, %r60, 4;
	add.s64 	%rd44, %rd1, %rd43;
	ld.global.f32 	%f47, [%rd44];
	fma.rn.f32 	%f48, %f46, %f47, %f58;
	st.global.f32 	[%rd3], %f48;
	add.s64 	%rd46, %rd42, %rd45;
	ld.global.f32 	%f49, [%rd46];
	add.s64 	%rd48, %rd44, %rd47;
	ld.global.f32 	%f50, [%rd48];
	fma.rn.f32 	%f58, %f49, %f50, %f48;
	st.global.f32 	[%rd3], %f58;
	add.s32 	%r71, %r71, 2;
$L__BB0_12:
	and.b32  	%r61, %r25, 1;
	setp.eq.b32 	%p11, %r61, 1;
	not.pred 	%p12, %p11;
	@%p12 bra 	$L__BB0_14;
	mad.lo.s32 	%r62, %r71, %r26, %r66;
	mul.wide.s32 	%rd49, %r62, 4;
	add.s64 	%rd50, %rd2, %rd49;
	ld.global.f32 	%f51, [%rd50];
	add.s32 	%r63, %r71, %r39;
	add.s32 	%r64, %r66, %r1;
	mad.lo.s32 	%r65, %r63, %r23, %r64;
	mul.wide.s32 	%rd51, %r65, 4;
	add.s64 	%rd52, %rd1, %rd51;
	ld.global.f32 	%f52, [%rd52];
	fma.rn.f32 	%f58, %f51, %f52, %f58;
	st.global.f32 	[%rd3], %f58;
$L__BB0_14:
	add.s32 	%r66, %r66, 1;
	setp.ne.s32 	%p13, %r66, %r24;
	@%p13 bra 	$L__BB0_3;
$L__BB0_15:
	ret;

}


// ===== COMPILED SASS (sm_100) =====

	.target	sm_100

	.elftype	@"ET_EXEC"


//--------------------- .note.nv.tkinfo           --------------------------
	.section	.note.nv.tkinfo,"",@"SHT_NOTE"
	.sectionflags	@"SHF_NOTE_NV_TKINFO"
	.tkinfo
        /*0018*/ 	.word	0x00000002
        /*0030*/ 	.string	""
        /*0030*/ 	.string	"ptxas"
        /*0030*/ 	.string	"Cuda compilation tools, release 13.0, V13.0.88"
        /*0030*/ 	.string	"Build cuda_13.0.r13.0/compiler.36424714_0"
        /*0030*/ 	.string	"-arch sm_100 -m 64 "



//--------------------- .note.nv.cuinfo           --------------------------
	.section	.note.nv.cuinfo,"",@"SHT_NOTE"
	.sectionflags	@"SHF_NOTE_NV_CUINFO"
        /*0018*/ 	.short	0x0002
        /*001a*/ 	.short	0x0064
        /*001c*/ 	.short	0x0082
	.zero		2


//--------------------- .nv.info                  --------------------------
	.section	.nv.info,"",@"SHT_CUDA_INFO"
	.align	4


	//----- nvinfo : EIATTR_REGCOUNT
	.align		4
        /*0000*/ 	.byte	0x04, 0x2f
        /*0002*/ 	.short	(.L_1 - .L_0)
	.align		4
.L_0:
        /*0004*/ 	.word	index@(_Z11convolutionPfiiiS_iiiiiS_i)
        /*0008*/ 	.word	0x00000020


	//----- nvinfo : EIATTR_FRAME_SIZE
	.align		4
.L_1:
        /*000c*/ 	.byte	0x04, 0x11
        /*000e*/ 	.short	(.L_3 - .L_2)
	.align		4
.L_2:
        /*0010*/ 	.word	index@(_Z11convolutionPfiiiS_iiiiiS_i)
        /*0014*/ 	.word	0x00000000


	//----- nvinfo : EIATTR_MIN_STACK_SIZE
	.align		4
.L_3:
        /*0018*/ 	.byte	0x04, 0x12
        /*001a*/ 	.short	(.L_5 - .L_4)
	.align		4
.L_4:
        /*001c*/ 	.word	index@(_Z11convolutionPfiiiS_iiiiiS_i)
        /*0020*/ 	.word	0x00000000
.L_5:


//--------------------- .nv.compat                --------------------------
	.section	.nv.compat,"",@"SHT_CUDA_COMPAT_INFO"
	.align	4
        /*0000*/ 	.byte	0x02, 0x09, 0x00, 0x00, 0x02, 0x02, 0x01, 0x00, 0x02, 0x05, 0x05, 0x00, 0x03, 0x07, 0x01, 0x01
        /*0010*/ 	.byte	0x02, 0x03, 0x00, 0x00, 0x02, 0x06, 0x01, 0x00, 0x04, 0x0b, 0x08, 0x00, 0x09, 0x00, 0x00, 0x00
        /*0020*/ 	.byte	0x00, 0x00, 0x00, 0x00


//--------------------- .nv.info._Z11convolutionPfiiiS_iiiiiS_i --------------------------
	.section	.nv.info._Z11convolutionPfiiiS_iiiiiS_i,"",@"SHT_CUDA_INFO"
	.sectionflags	@""
	.align	4


	//----- nvinfo : EIATTR_CUDA_API_VERSION
	.align		4
        /*0000*/ 	.byte	0x04, 0x37
        /*0002*/ 	.short	(.L_7 - .L_6)
.L_6:
        /*0004*/ 	.word	0x00000082


	//----- nvinfo : EIATTR_KPARAM_INFO
	.align		4
.L_7:
        /*0008*/ 	.byte	0x04, 0x17
        /*000a*/ 	.short	(.L_9 - .L_8)
.L_8:
        /*000c*/ 	.word	0x00000000
        /*0010*/ 	.short	0x000b
        /*0012*/ 	.short	0x0040
        /*0014*/ 	.byte	0x00, 0xf0, 0x11, 0x00


	//----- nvinfo : EIATTR_KPARAM_INFO
	.align		4
.L_9:
        /*0018*/ 	.byte	0x04, 0x17
        /*001a*/ 	.short	(.L_11 - .L_10)
.L_10:
        /*001c*/ 	.word	0x00000000
        /*0020*/ 	.short	0x000a
        /*0022*/ 	.short	0x0038
        /*0024*/ 	.byte	0x00, 0xf5, 0x21, 0x00


	//----- nvinfo : EIATTR_KPARAM_INFO
	.align		4
.L_11:
        /*0028*/ 	.byte	0x04, 0x17
        /*002a*/ 	.short	(.L_13 - .L_12)
.L_12:
        /*002c*/ 	.word	0x00000000
        /*0030*/ 	.short	0x0009
        /*0032*/ 	.short	0x0030
        /*0034*/ 	.byte	0x00, 0xf0, 0x11, 0x00


	//----- nvinfo : EIATTR_KPARAM_INFO
	.align		4
.L_13:
        /*0038*/ 	.byte	0x04, 0x17
        /*003a*/ 	.short	(.L_15 - .L_14)
.L_14:
        /*003c*/ 	.word	0x00000000
        /*0040*/ 	.short	0x0008
        /*0042*/ 	.short	0x002c
        /*0044*/ 	.byte	0x00, 0xf0, 0x11, 0x00


	//----- nvinfo : EIATTR_KPARAM_INFO
	.align		4
.L_15:
        /*0048*/ 	.byte	0x04, 0x17
        /*004a*/ 	.short	(.L_17 - .L_16)
.L_16:
        /*004c*/ 	.word	0x00000000
        /*0050*/ 	.short	0x0007
        /*0052*/ 	.short	0x0028
        /*0054*/ 	.byte	0x00, 0xf0, 0x11, 0x00


	//----- nvinfo : EIATTR_KPARAM_INFO
	.align		4
.L_17:
        /*0058*/ 	.byte	0x04, 0x17
        /*005a*/ 	.short	(.L_19 - .L_18)
.L_18:
        /*005c*/ 	.word	0x00000000
        /*0060*/ 	.short	0x0006
        /*0062*/ 	.short	0x0024
        /*0064*/ 	.byte	0x00, 0xf0, 0x11, 0x00


	//----- nvinfo : EIATTR_KPARAM_INFO
	.align		4
.L_19:
        /*0068*/ 	.byte	0x04, 0x17
        /*006a*/ 	.short	(.L_21 - .L_20)
.L_20:
        /*006c*/ 	.word	0x00000000
        /*0070*/ 	.short	0x0005
        /*0072*/ 	.short	0x0020
        /*0074*/ 	.byte	0x00, 0xf0, 0x11, 0x00


	//----- nvinfo : EIATTR_KPARAM_INFO
	.align		4
.L_21:
        /*0078*/ 	.byte	0x04, 0x17
        /*007a*/ 	.short	(.L_23 - .L_22)
.L_22:
        /*007c*/ 	.word	0x00000000
        /*0080*/ 	.short	0x0004
        /*0082*/ 	.short	0x0018
        /*0084*/ 	.byte	0x00, 0xf5, 0x21, 0x00


	//----- nvinfo : EIATTR_KPARAM_INFO
	.align		4
.L_23:
        /*0088*/ 	.byte	0x04, 0x17
        /*008a*/ 	.short	(.L_25 - .L_24)
.L_24:
        /*008c*/ 	.word	0x00000000
        /*0090*/ 	.short	0x0003
        /*0092*/ 	.short	0x0010
        /*0094*/ 	.byte	0x00, 0xf0, 0x11, 0x00


	//----- nvinfo : EIATTR_KPARAM_INFO
	.align		4
.L_25:
        /*0098*/ 	.byte	0x04, 0x17
        /*009a*/ 	.short	(.L_27 - .L_26)
.L_26:
        /*009c*/ 	.word	0x00000000
        /*00a0*/ 	.short	0x0002
        /*00a2*/ 	.short	0x000c
        /*00a4*/ 	.byte	0x00, 0xf0, 0x11, 0x00


	//----- nvinfo : EIATTR_KPARAM_INFO
	.align		4
.L_27:
        /*00a8*/ 	.byte	0x04, 0x17
        /*00aa*/ 	.short	(.L_29 - .L_28)
.L_28:
        /*00ac*/ 	.word	0x00000000
        /*00b0*/ 	.short	0x0001
        /*00b2*/ 	.short	0x0008
        /*00b4*/ 	.byte	0x00, 0xf0, 0x11, 0x00


	//----- nvinfo : EIATTR_KPARAM_INFO
	.align		4
.L_29:
        /*00b8*/ 	.byte	0x04, 0x17
        /*00ba*/ 	.short	(.L_31 - .L_30)
.L_30:
        /*00bc*/ 	.word	0x00000000
        /*00c0*/ 	.short	0x0000
        /*00c2*/ 	.short	0x0000
        /*00c4*/ 	.byte	0x00, 0xf5, 0x21, 0x00


	//----- nvinfo : EIATTR_SPARSE_MMA_MASK
	.align		4
.L_31:
        /*00c8*/ 	.byte	0x03, 0x50
        /*00ca*/ 	.short	0x0000


	//----- nvinfo : EIATTR_MAXREG_COUNT
	.align		4
        /*00cc*/ 	.byte	0x03, 0x1b
        /*00ce*/ 	.short	0x00ff


	//----- nvinfo : EIATTR_MERCURY_ISA_VERSION
	.align		4
        /*00d0*/ 	.byte	0x03, 0x5f
        /*00d2*/ 	.short	0x0101


	//----- nvinfo : EIATTR_VRC_CTA_INIT_COUNT
	.align		4
        /*00d4*/ 	.byte	0x02, 0x4a
	.zero		1
	.zero		1


	//----- nvinfo : EIATTR_EXIT_INSTR_OFFSETS
	.align		4
        /*00d8*/ 	.byte	0x04, 0x1c
        /*00da*/ 	.short	(.L_33 - .L_32)


	//   ....[0]....
.L_32:
        /*00dc*/ 	.word	0x00000130


	//   ....[1]....
        /*00e0*/ 	.word	0x000001c0


	//   ....[2]....
        /*00e4*/ 	.word	0x00000bb0


	//----- nvinfo : EIATTR_CBANK_PARAM_SIZE
	.align		4
.L_33:
        /*00e8*/ 	.byte	0x03, 0x19
        /*00ea*/ 	.short	0x0044


	//----- nvinfo : EIATTR_PARAM_CBANK
	.align		4
        /*00ec*/ 	.byte	0x04, 0x0a
        /*00ee*/ 	.short	(.L_35 - .L_34)
	.align		4
.L_34:
        /*00f0*/ 	.word	index@(.nv.constant0._Z11convolutionPfiiiS_iiiiiS_i)
        /*00f4*/ 	.short	0x0380
        /*00f6*/ 	.short	0x0044


	//----- nvinfo : EIATTR_SW_WAR
	.align		4
.L_35:
        /*00f8*/ 	.byte	0x04, 0x36
        /*00fa*/ 	.short	(.L_37 - .L_36)
.L_36:
        /*00fc*/ 	.word	0x00000008
.L_37:


//--------------------- .nv.callgraph             --------------------------
	.section	.nv.callgraph,"",@"SHT_CUDA_CALLGRAPH"
	.align	4
	.sectionentsize	8
	.align		4
        /*0000*/ 	.word	0x00000000
	.align		4
        /*0004*/ 	.word	0xffffffff
	.align		4
        /*0008*/ 	.word	0x00000000
	.align		4
        /*000c*/ 	.word	0xfffffffe
	.align		4
        /*0010*/ 	.word	0x00000000
	.align		4
        /*0014*/ 	.word	0xfffffffd
	.align		4
        /*0018*/ 	.word	0x00000000
	.align		4
        /*001c*/ 	.word	0xfffffffc


//--------------------- .text._Z11convolutionPfiiiS_iiiiiS_i --------------------------
	.section	.text._Z11convolutionPfiiiS_iiiiiS_i,"ax",@progbits
	.align	128
        .global         _Z11convolutionPfiiiS_iiiiiS_i
        .type           _Z11convolutionPfiiiS_iiiiiS_i,@function
        .size           _Z11convolutionPfiiiS_iiiiiS_i,(.L_x_7 - _Z11convolutionPfiiiS_iiiiiS_i)
        .other          _Z11convolutionPfiiiS_iiiiiS_i,@"STO_CUDA_ENTRY STV_DEFAULT"
_Z11convolutionPfiiiS_iiiiiS_i:
.text._Z11convolutionPfiiiS_iiiiiS_i:
[----:B------:R-:W-:Y:S01]  /*0000*/  LDC R1, c[0x0][0x37c] ;  /* 0x0000df00ff017b82 */ /* 0x000fe20000000800 */
[----:B------:R-:W0:Y:S07]  /*0010*/  S2R R3, SR_TID.X ;  /* 0x0000000000037919 */ /* 0x000e2e0000002100 */
[----:B------:R-:W1:Y:S01]  /*0020*/  LDC R7, c[0x0][0x364] ;  /* 0x0000d900ff077b82 */ /* 0x000e620000000800 */
[----:B------:R-:W2:Y:S01]  /*0030*/  LDCU UR7, c[0x0][0x3b0] ;  /* 0x00007600ff0777ac */ /* 0x000ea20008000800 */
[----:B------:R-:W1:Y:S01]  /*0040*/  S2R R0, SR_TID.Y ;  /* 0x0000000000007919 */ /* 0x000e620000002200 */
[----:B------:R-:W3:Y:S05]  /*0050*/  LDCU.64 UR8, c[0x0][0x388] ;  /* 0x00007100ff0877ac */ /* 0x000eea0008000a00 */
[----:B------:R-:W0:Y:S01]  /*0060*/  S2UR UR5, SR_CTAID.X ;  /* 0x00000000000579c3 */ /* 0x000e220000002500 */
[----:B------:R-:W4:Y:S07]  /*0070*/  LDCU UR6, c[0x0][0x3ac] ;  /* 0x00007580ff0677ac */ /* 0x000f2e0008000800 */
[----:B------:R-:W0:Y:S08]  /*0080*/  LDC R10, c[0x0][0x360] ;  /* 0x0000d800ff0a7b82 */ /* 0x000e300000000800 */
[----:B------:R-:W1:Y:S08]  /*0090*/  S2UR UR4, SR_CTAID.Y ;  /* 0x00000000000479c3 */ /* 0x000e700000002600 */
[----:B------:R-:W3:Y:S01]  /*00a0*/  LDC.64 R4, c[0x0][0x3a0] ;  /* 0x0000e800ff047b82 */ /* 0x000ee20000000a00 */
[----:B0-----:R-:W-:-:S02]  /*00b0*/  IMAD R10, R10, UR5, R3 ;  /* 0x000000050a0a7c24 */ /* 0x001fc4000f8e0203 */
[----:B-1----:R-:W-:Y:S02]  /*00c0*/  IMAD R7, R7, UR4, R0 ;  /* 0x0000000407077c24 */ /* 0x002fe4000f8e0200 */
[----:B--2---:R-:W-:Y:S02]  /*00d0*/  IMAD R0, R10, UR7, RZ ;  /* 0x000000070a007c24 */ /* 0x004fe4000f8e02ff */
[----:B----4-:R-:W-:Y:S01]  /*00e0*/  IMAD R7, R7, UR6, RZ ;  /* 0x0000000607077c24 */ /* 0x010fe2000f8e02ff */
[----:B---3--:R-:W-:Y:S02]  /*00f0*/  IADD3 R3, PT, PT, -R5, UR9, RZ ;  /* 0x0000000905037c10 */ /* 0x008fe4000fffe1ff */
[----:B------:R-:W-:Y:S02]  /*0100*/  IADD3 R2, PT, PT, -R4, UR8, RZ ;  /* 0x0000000804027c10 */ /* 0x000fe4000fffe1ff */
[----:B------:R-:W-:-:S04]  /*0110*/  ISETP.GT.AND P0, PT, R0, R3, PT ;  /* 0x000000030000720c */ /* 0x000fc80003f04270 */
[----:B------:R-:W-:-:S13]  /*0120*/  ISETP.GT.OR P0, PT, R7, R2, P0 ;  /* 0x000000020700720c */ /* 0x000fda0000704670 */
[----:B------:R-:W-:Y:S05]  /*0130*/  @P0 EXIT ;  /* 0x000000000000094d */ /* 0x000fea0003800000 */
[----:B------:R-:W0:Y:S01]  /*0140*/  LDC.64 R2, c[0x0][0x3b8] ;  /* 0x0000ee00ff027b82 */ /* 0x000e220000000a00 */
[----:B------:R-:W1:Y:S01]  /*0150*/  LDCU UR4, c[0x0][0x3c0] ;  /* 0x00007800ff0477ac */ /* 0x000e620008000800 */
[----:B------:R-:W-:Y:S01]  /*0160*/  VIMNMX R4, PT, PT, R4, R5, PT ;  /* 0x0000000504047248 */ /* 0x000fe20003fe0100 */
[----:B------:R-:W2:Y:S03]  /*0170*/  LDCU.64 UR8, c[0x0][0x358] ;  /* 0x00006b00ff0877ac */ /* 0x000ea60008000a00 */
[----:B------:R-:W-:Y:S01]  /*0180*/  ISETP.GE.AND P0, PT, R4, 0x1, PT ;  /* 0x000000010400780c */ /* 0x000fe20003f06270 */
[----:B-1----:R-:W-:-:S04]  /*0190*/  IMAD R9, R0, UR4, R7 ;  /* 0x0000000400097c24 */ /* 0x002fc8000f8e0207 */
[----:B0-----:R-:W-:-:S05]  /*01a0*/  IMAD.WIDE R2, R9, 0x4, R2 ;  /* 0x0000000409027825 */ /* 0x001fca00078e0202 */
[----:B--2---:R0:W-:Y:S03]  /*01b0*/  STG.E desc[UR8][R2.64], RZ ;  /* 0x000000ff02007986 */ /* 0x0041e6000c101908 */
[----:B------:R-:W-:Y:S05]  /*01c0*/  @!P0 EXIT ;  /* 0x000000000000894d */ /* 0x000fea0003800000 */
[----:B------:R-:W1:Y:S01]  /*01d0*/  LDCU UR4, c[0x0][0x390] ;  /* 0x00007200ff0477ac */ /* 0x000e620008000800 */
[C---:B------:R-:W-:Y:S01]  /*01e0*/  LOP3.LUT R8, R5.reuse, 0x7ffffff8, RZ, 0xc0, !PT ;  /* 0x7ffffff805087812 */ /* 0x040fe200078ec0ff */
[----:B------:R-:W-:Y:S01]  /*01f0*/  HFMA2 R15, -RZ, RZ, 0, 0 ;  /* 0x00000000ff0f7431 */ /* 0x000fe200000001ff */
[----:B------:R-:W-:Y:S02]  /*0200*/  LOP3.LUT R6, R5, 0x7, RZ, 0xc0, !PT ;  /* 0x0000000705067812 */ /* 0x000fe400078ec0ff */
[----:B------:R-:W-:Y:S01]  /*0210*/  IADD3 R8, PT, PT, -R8, RZ, RZ ;  /* 0x000000ff08087210 */ /* 0x000fe20007ffe1ff */
[----:B-1----:R-:W-:-:S06]  /*0220*/  UIMAD UR4, UR7, UR4, URZ ;  /* 0x00000004070472a4 */ /* 0x002fcc000f8e02ff */
[----:B------:R-:W-:Y:S01]  /*0230*/  IMAD R9, R10, UR4, R7 ;  /* 0x000000040a097c24 */ /* 0x000fe2000f8e0207 */
[----:B------:R-:W-:-:S06]  /*0240*/  UMOV UR4, URZ ;  /* 0x000000ff00047c82 */ /* 0x000fcc0008000000 */
.L_x_5:
[----:B-1----:R-:W1:Y:S01]  /*0250*/  LDCU UR5, c[0x0][0x3a4] ;  /* 0x00007480ff0577ac */ /* 0x002e620008000800 */
[----:B------:R-:W-:Y:S01]  /*0260*/  MOV R5, RZ ;  /* 0x000000ff00057202 */ /* 0x000fe20000000f00 */
[----:B-1----:R-:W-:-:S09]  /*0270*/  UISETP.GE.U32.AND UP0, UPT, UR5, 0x8, UPT ;  /* 0x000000080500788c */ /* 0x002fd2000bf06070 */
[----:B--234-:R-:W-:Y:S05]  /*0280*/  BRA.U !UP0, `(.L_x_0) ;  /* 0x0000000108f87547 */ /* 0x01cfea000b800000 */
[----:B------:R-:W-:Y:S01]  /*0290*/  IADD3 R12, PT, PT, R9, UR4, RZ ;  /* 0x00000004090c7c10 */ /* 0x000fe2000fffe0ff */
[----:B------:R-:W-:Y:S01]  /*02a0*/  ULOP3.LUT UR6, UR5, 0x7ffffff8, URZ, 0xc0, !UPT ;  /* 0x7ffffff805067892 */ /* 0x000fe2000f8ec0ff */
[----:B------:R-:W-:Y:S02]  /*02b0*/  MOV R11, UR4 ;  /* 0x00000004000b7c02 */ /* 0x000fe40008000f00 */
[----:B------:R-:W-:-:S09]  /*02c0*/  MOV R10, R8 ;  /* 0x00000008000a7202 */ /* 0x000fd20000000f00 */
.L_x_1:
[----:B------:R-:W1:Y:S08]  /*02d0*/  LDC.64 R16, c[0x0][0x398] ;  /* 0x0000e600ff107b82 */ /* 0x000e700000000a00 */
[----:B--2---:R-:W2:Y:S08]  /*02e0*/  LDC.64 R4, c[0x0][0x380] ;  /* 0x0000e000ff047b82 */ /* 0x004eb00000000a00 */
[----:B------:R-:W3:Y:S01]  /*02f0*/  LDC R14, c[0x0][0x3a8] ;  /* 0x0000ea00ff0e7b82 */ /* 0x000ee20000000800 */
[----:B-1----:R-:W-:-:S07]  /*0300*/  IMAD.WIDE R16, R11, 0x4, R16 ;  /* 0x000000040b107825 */ /* 0x002fce00078e0210 */
[----:B------:R-:W1:Y:S01]  /*0310*/  LDC R13, c[0x0][0x390] ;  /* 0x0000e400ff0d7b82 */ /* 0x000e620000000800 */
[----:B------:R-:W4:Y:S01]  /*0320*/  LDG.E R18, desc[UR8][R16.64] ;  /* 0x0000000810127981 */ /* 0x000f22000c1e1900 */
[----:B--2---:R-:W-:-:S05]  /*0330*/  IMAD.WIDE R4, R12, 0x4, R4 ;  /* 0x000000040c047825 */ /* 0x004fca00078e0204 */
[----:B------:R-:W4:Y:S01]  /*0340*/  LDG.E R19, desc[UR8][R4.64] ;  /* 0x0000000804137981 */ /* 0x000f22000c1e1900 */
[----:B-1----:R-:W-:-:S04]  /*0350*/  IMAD.WIDE R20, R13, 0x4, R4 ;  /* 0x000000040d147825 */ /* 0x002fc800078e0204 */
[----:B----4-:R-:W-:Y:S01]  /*0360*/  FFMA R15, R18, R19, R15 ;  /* 0x00000013120f7223 */ /* 0x010fe2000000000f */
[----:B---3--:R-:W-:-:S04]  /*0370*/  IMAD.WIDE R18, R14, 0x4, R16 ;  /* 0x000000040e127825 */ /* 0x008fc800078e0210 */
[----:B------:R1:W-:Y:S04]  /*0380*/  STG.E desc[UR8][R2.64], R15 ;  /* 0x0000000f02007986 */ /* 0x0003e8000c101908 */
[----:B------:R-:W2:Y:S04]  /*0390*/  LDG.E R22, desc[UR8][R18.64] ;  /* 0x0000000812167981 */ /* 0x000ea8000c1e1900 */
[----:B------:R-:W2:Y:S01]  /*03a0*/  LDG.E R23, desc[UR8][R20.64] ;  /* 0x0000000814177981 */ /* 0x000ea2000c1e1900 */
[----:B------:R-:W-:-:S04]  /*03b0*/  IMAD.WIDE R16, R14, 0x4, R18 ;  /* 0x000000040e107825 */ /* 0x000fc800078e0212 */
[----:B------:R-:W-:-:S04]  /*03c0*/  IMAD.WIDE R4, R13, 0x4, R20 ;  /* 0x000000040d047825 */ /* 0x000fc800078e0214 */
[----:B--2---:R-:W-:-:S05]  /*03d0*/  FFMA R27, R22, R23, R15 ;  /* 0x00000017161b7223 */ /* 0x004fca000000000f */
[----:B------:R2:W-:Y:S04]  /*03e0*/  STG.E desc[UR8][R2.64], R27 ;  /* 0x0000001b02007986 */ /* 0x0005e8000c101908 */
[----:B------:R-:W3:Y:S04]  /*03f0*/  LDG.E R22, desc[UR8][R16.64] ;  /* 0x0000000810167981 */ /* 0x000ee8000c1e1900 */
[----:B------:R-:W3:Y:S01]  /*0400*/  LDG.E R23, desc[UR8][R4.64] ;  /* 0x0000000804177981 */ /* 0x000ee2000c1e1900 */
[----:B------:R-:W-:-:S04]  /*0410*/  IMAD.WIDE R24, R13, 0x4, R4 ;  /* 0x000000040d187825 */ /* 0x000fc800078e0204 */
[----:B---3--:R-:W-:Y:S01]  /*0420*/  FFMA R29, R22, R23, R27 ;  /* 0x00000017161d7223 */ /* 0x008fe2000000001b */
[----:B------:R-:W-:-:S04]  /*0430*/  IMAD.WIDE R22, R14, 0x4, R16 ;  /* 0x000000040e167825 */ /* 0x000fc800078e0210 */
[----:B------:R3:W-:Y:S04]  /*0440*/  STG.E desc[UR8][R2.64], R29 ;  /* 0x0000001d02007986 */ /* 0x0007e8000c101908 */
[----:B------:R-:W4:Y:S04]  /*0450*/  LDG.E R18, desc[UR8][R22.64] ;  /* 0x0000000816127981 */ /* 0x000f28000c1e1900 */
[----:B-1----:R-:W4:Y:S01]  /*0460*/  LDG.E R15, desc[UR8][R24.64] ;  /* 0x00000008180f7981 */ /* 0x002f22000c1e1900 */
[----:B------:R-:W-:-:S04]  /*0470*/  IMAD.WIDE R20, R13, 0x4, R24 ;  /* 0x000000040d147825 */ /* 0x000fc800078e0218 */
[----:B----4-:R-:W-:Y:S01]  /*0480*/  FFMA R15, R18, R15, R29 ;  /* 0x0000000f120f7223 */ /* 0x010fe2000000001d */
[----:B------:R-:W-:-:S04]  /*0490*/  IMAD.WIDE R18, R14, 0x4, R22 ;  /* 0x000000040e127825 */ /* 0x000fc800078e0216 */
[----:B------:R1:W-:Y:S04]  /*04a0*/  STG.E desc[UR8][R2.64], R15 ;  /* 0x0000000f02007986 */ /* 0x0003e8000c101908 */
[----:B------:R-:W2:Y:S04]  /*04b0*/  LDG.E R4, desc[UR8][R18.64] ;  /* 0x0000000812047981 */ /* 0x000ea8000c1e1900 */
[----:B------:R-:W2:Y:S01]  /*04c0*/  LDG.E R5, desc[UR8][R20.64] ;  /* 0x0000000814057981 */ /* 0x000ea2000c1e1900 */
[----:B------:R-:W-:-:S04]  /*04d0*/  IMAD.WIDE R16, R13, 0x4, R20 ;  /* 0x000000040d107825 */ /* 0x000fc800078e0214 */
[----:B--2---:R-:W-:Y:S01]  /*04e0*/  FFMA R27, R4, R5, R15 ;  /* 0x00000005041b7223 */ /* 0x004fe2000000000f */
[----:B------:R-:W-:-:S04]  /*04f0*/  IMAD.WIDE R4, R14, 0x4, R18 ;  /* 0x000000040e047825 */ /* 0x000fc800078e0212 */
[----:B------:R2:W-:Y:S04]  /*0500*/  STG.E desc[UR8][R2.64], R27 ;  /* 0x0000001b02007986 */ /* 0x0005e8000c101908 */
[----:B------:R-:W3:Y:S04]  /*0510*/  LDG.E R22, desc[UR8][R4.64] ;  /* 0x0000000804167981 */ /* 0x000ee8000c1e1900 */
[----:B------:R-:W3:Y:S01]  /*0520*/  LDG.E R23, desc[UR8][R16.64] ;  /* 0x0000000810177981 */ /* 0x000ee2000c1e1900 */
[----:B------:R-:W-:-:S04]  /*0530*/  IMAD.WIDE R24, R13, 0x4, R16 ;  /* 0x000000040d187825 */ /* 0x000fc800078e0210 */
[----:B---3--:R-:W-:Y:S01]  /*0540*/  FFMA R29, R22, R23, R27 ;  /* 0x00000017161d7223 */ /* 0x008fe2000000001b */
[----:B------:R-:W-:-:S04]  /*0550*/  IMAD.WIDE R22, R14, 0x4, R4 ;  /* 0x000000040e167825 */ /* 0x000fc800078e0204 */
[----:B------:R2:W-:Y:S04]  /*0560*/  STG.E desc[UR8][R2.64], R29 ;  /* 0x0000001d02007986 */ /* 0x0005e8000c101908 */
[----:B------:R-:W3:Y:S04]  /*0570*/  LDG.E R18, desc[UR8][R22.64] ;  /* 0x0000000816127981 */ /* 0x000ee8000c1e1900 */
[----:B-1----:R-:W3:Y:S01]  /*0580*/  LDG.E R15, desc[UR8][R24.64] ;  /* 0x00000008180f7981 */ /* 0x002ee2000c1e1900 */
[----:B------:R-:W-:Y:S01]  /*0590*/  IMAD.WIDE R20, R13, 0x4, R24 ;  /* 0x000000040d147825 */ /* 0x000fe200078e0218 */
[----:B------:R-:W-:-:S03]  /*05a0*/  IADD3 R10, PT, PT, R10, 0x8, RZ ;  /* 0x000000080a0a7810 */ /* 0x000fc60007ffe0ff */
[----:B---3--:R-:W-:Y:S01]  /*05b0*/  FFMA R26, R18, R15, R29 ;  /* 0x0000000f121a7223 */ /* 0x008fe2000000001d */
[----:B------:R-:W-:-:S04]  /*05c0*/  IMAD.WIDE R18, R14, 0x4, R22 ;  /* 0x000000040e127825 */ /* 0x000fc800078e0216 */
[----:B------:R2:W-:Y:S04]  /*05d0*/  STG.E desc[UR8][R2.64], R26 ;  /* 0x0000001a02007986 */ /* 0x0005e8000c101908 */
[----:B------:R-:W3:Y:S04]  /*05e0*/  LDG.E R19, desc[UR8][R18.64] ;  /* 0x0000000812137981 */ /* 0x000ee8000c1e1900 */
[----:B------:R-:W3:Y:S01]  /*05f0*/  LDG.E R20, desc[UR8][R20.64] ;  /* 0x0000000814147981 */ /* 0x000ee2000c1e1900 */
[----:B------:R-:W-:Y:S02]  /*0600*/  ISETP.NE.AND P0, PT, R10, RZ, PT ;  /* 0x000000ff0a00720c */ /* 0x000fe40003f05270 */
[----:B------:R-:W-:-:S02]  /*0610*/  LEA R11, R14, R11, 0x3 ;  /* 0x0000000b0e0b7211 */ /* 0x000fc400078e18ff */
[----:B------:R-:W-:Y:S01]  /*0620*/  LEA R12, R13, R12, 0x3 ;  /* 0x0000000c0d0c7211 */ /* 0x000fe200078e18ff */
[----:B---3--:R-:W-:-:S05]  /*0630*/  FFMA R15, R19, R20, R26 ;  /* 0x00000014130f7223 */ /* 0x008fca000000001a */
[----:B------:R2:W-:Y:S03]  /*0640*/  STG.E desc[UR8][R2.64], R15 ;  /* 0x0000000f02007986 */ /* 0x0005e6000c101908 */
[----:B------:R-:W-:Y:S05]  /*0650*/  @P0 BRA `(.L_x_1) ;  /* 0xfffffffc001c0947 */ /* 0x000fea000383ffff */
[----:B------:R-:W-:-:S07]  /*0660*/  MOV R5, UR6 ;  /* 0x0000000600057c02 */ /* 0x000fce0008000f00 */
.L_x_0:
[----:B------:R-:W-:-:S13]  /*0670*/  ISETP.NE.AND P0, PT, R6, RZ, PT ;  /* 0x000000ff0600720c */ /* 0x000fda0003f05270 */
[----:B------:R-:W-:Y:S05]  /*0680*/  @!P0 BRA `(.L_x_2) ;  /* 0x0000000400388947 */ /* 0x000fea0003800000 */
[----:B------:R-:W-:Y:S01]  /*0690*/  IADD3 R4, PT, PT, R6, -0x1, RZ ;  /* 0xffffffff06047810 */ /* 0x000fe20007ffe0ff */
[----:B------:R-:W-:-:S03]  /*06a0*/  ULOP3.LUT UP0, UR6, UR5, 0x3, URZ, 0xc0, !UPT ;  /* 0x0000000305067892 */ /* 0x000fc6000f80c0ff */
[----:B------:R-:W-:-:S13]  /*06b0*/  ISETP.GE.U32.AND P0, PT, R4, 0x3, PT ;  /* 0x000000030400780c */ /* 0x000fda0003f06070 */
[----:B------:R-:W-:Y:S05]  /*06c0*/  @!P0 BRA `(.L_x_3) ;  /* 0x0000000000848947 */ /* 0x000fea0003800000 */
[----:B------:R-:W1:Y:S01]  /*06d0*/  LDC R12, c[0x0][0x3a8] ;  /* 0x0000ea00ff0c7b82 */ /* 0x000e620000000800 */
[----:B------:R-:W-:Y:S02]  /*06e0*/  IADD3 R19, PT, PT, R0, R5, RZ ;  /* 0x0000000500137210 */ /* 0x000fe40007ffe0ff */
[----:B------:R-:W-:-:S05]  /*06f0*/  IADD3 R14, PT, PT, R7, UR4, RZ ;  /* 0x00000004070e7c10 */ /* 0x000fca000fffe0ff */
[----:B------:R-:W3:Y:S08]  /*0700*/  LDC R4, c[0x0][0x390] ;  /* 0x0000e400ff047b82 */ /* 0x000ef00000000800 */
[----:B------:R-:W4:Y:S08]  /*0710*/  LDC.64 R16, c[0x0][0x398] ;  /* 0x0000e600ff107b82 */ /* 0x000f300000000a00 */
[----:B------:R-:W5:Y:S01]  /*0720*/  LDC.64 R10, c[0x0][0x380] ;  /* 0x0000e000ff0a7b82 */ /* 0x000f620000000a00 */
[----:B-1----:R-:W-:-:S02]  /*0730*/  IMAD R13, R5, R12, UR4 ;  /* 0x00000004050d7e24 */ /* 0x002fc4000f8e020c */
[----:B---3--:R-:W-:Y:S02]  /*0740*/  IMAD R19, R19, R4, R14 ;  /* 0x0000000413137224 */ /* 0x008fe400078e020e */
[----:B----4-:R-:W-:-:S05]  /*0750*/  IMAD.WIDE R16, R13, 0x4, R16 ;  /* 0x000000040d107825 */ /* 0x010fca00078e0210 */
[----:B------:R-:W3:Y:S01]  /*0760*/  LDG.E R14, desc[UR8][R16.64] ;  /* 0x00000008100e7981 */ /* 0x000ee2000c1e1900 */
[----:B-----5:R-:W-:-:S05]  /*0770*/  IMAD.WIDE R10, R19, 0x4, R10 ;  /* 0x00000004130a7825 */ /* 0x020fca00078e020a */
[----:B------:R-:W3:Y:S01]  /*0780*/  LDG.E R13, desc[UR8][R10.64] ;  /* 0x000000080a0d7981 */ /* 0x000ee2000c1e1900 */
[----:B------:R-:W-:-:S04]  /*0790*/  IMAD.WIDE R18, R4, 0x4, R10 ;  /* 0x0000000404127825 */ /* 0x000fc800078e020a */
[----:B---3--:R-:W-:Y:S01]  /*07a0*/  FFMA R25, R14, R13, R15 ;  /* 0x0000000d0e197223 */ /* 0x008fe2000000000f */
[----:B--2---:R-:W-:-:S04]  /*07b0*/  IMAD.WIDE R14, R12, 0x4, R16 ;  /* 0x000000040c0e7825 */ /* 0x004fc800078e0210 */
[----:B------:R1:W-:Y:S04]  /*07c0*/  STG.E desc[UR8][R2.64], R25 ;  /* 0x0000001902007986 */ /* 0x0003e8000c101908 */
[----:B------:R-:W2:Y:S04]  /*07d0*/  LDG.E R20, desc[UR8][R14.64] ;  /* 0x000000080e147981 */ /* 0x000ea8000c1e1900 */
[----:B------:R-:W2:Y:S01]  /*07e0*/  LDG.E R13, desc[UR8][R18.64] ;  /* 0x00000008120d7981 */ /* 0x000ea2000c1e1900 */
[----:B------:R-:W-:-:S04]  /*07f0*/  IMAD.WIDE R22, R12, 0x4, R14 ;  /* 0x000000040c167825 */ /* 0x000fc800078e020e */
[----:B--2---:R-:W-:Y:S01]  /*0800*/  FFMA R27, R20, R13, R25 ;  /* 0x0000000d141b7223 */ /* 0x004fe20000000019 */
        /* <DEDUP_REMOVED lines=10> */
[----:B------:R-:W-:Y:S01]  /*08b0*/  IADD3 R5, PT, PT, R5, 0x4, RZ ;  /* 0x0000000405057810 */ /* 0x000fe20007ffe0ff */
[----:B--2---:R-:W-:-:S05]  /*08c0*/  FFMA R15, R12, R10, R17 ;  /* 0x0000000a0c0f7223 */ /* 0x004fca0000000011 */
[----:B------:R1:W-:Y:S02]  /*08d0*/  STG.E desc[UR8][R2.64], R15 ;  /* 0x0000000f02007986 */ /* 0x0003e4000c101908 */
.L_x_3:
[----:B------:R-:W-:Y:S05]  /*08e0*/  BRA.U !UP0, `(.L_x_2) ;  /* 0x0000000108a07547 */ /* 0x000fea000b800000 */
[----:B------:R-:W-:Y:S02]  /*08f0*/  UISETP.NE.AND UP0, UPT, UR6, 0x1, UPT ;  /* 0x000000010600788c */ /* 0x000fe4000bf05270 */
[----:B------:R-:W-:-:S04]  /*0900*/  ULOP3.LUT UR5, UR5, 0x1, URZ, 0xc0, !UPT ;  /* 0x0000000105057892 */ /* 0x000fc8000f8ec0ff */
[----:B------:R-:W-:-:S03]  /*0910*/  UISETP.NE.U32.AND UP1, UPT, UR5, 0x1, UPT ;  /* 0x000000010500788c */ /* 0x000fc6000bf25070 */
[----:B------:R-:W-:Y:S08]  /*0920*/  BRA.U !UP0, `(.L_x_4) ;  /* 0x0000000108547547 */ /* 0x000ff0000b800000 */
        /* <DEDUP_REMOVED lines=13> */
[----:B------:R-:W-:-:S04]  /*0a00*/  IMAD.WIDE R18, R23, 0x4, R12 ;  /* 0x0000000417127825 */ /* 0x000fc800078e020c */
[----:B---3--:R-:W-:-:S05]  /*0a10*/  FFMA R21, R4, R14, R15 ;  /* 0x0000000e04157223 */ /* 0x008fca000000000f */
[----:B------:R3:W-:Y:S04]  /*0a20*/  STG.E desc[UR8][R2.64], R21 ;  /* 0x0000001502007986 */ /* 0x0007e8000c101908 */
[----:B------:R-:W2:Y:S04]  /*0a30*/  LDG.E R16, desc[UR8][R16.64] ;  /* 0x0000000810107981 */ /* 0x000ea8000c1e1900 */
[----:B------:R-:W2:Y:S01]  /*0a40*/  LDG.E R18, desc[UR8][R18.64] ;  /* 0x0000000812127981 */ /* 0x000ea2000c1e1900 */
[----:B------:R-:W-:Y:S01]  /*0a50*/  IADD3 R5, PT, PT, R5, 0x2, RZ ;  /* 0x0000000205057810 */ /* 0x000fe20007ffe0ff */
[----:B--2---:R-:W-:-:S05]  /*0a60*/  FFMA R15, R16, R18, R21 ;  /* 0x00000012100f7223 */ /* 0x004fca0000000015 */
[----:B------:R3:W-:Y:S02]  /*0a70*/  STG.E desc[UR8][R2.64], R15 ;  /* 0x0000000f02007986 */ /* 0x0007e4000c101908 */
.L_x_4:
[----:B------:R-:W-:Y:S05]  /*0a80*/  BRA.U UP1, `(.L_x_2) ;  /* 0x0000000101387547 */ /* 0x000fea000b800000 */
[----:B------:R-:W4:Y:S01]  /*0a90*/  LDC R14, c[0x0][0x3a8] ;  /* 0x0000ea00ff0e7b82 */ /* 0x000f220000000800 */
[----:B------:R-:W5:Y:S01]  /*0aa0*/  LDCU UR5, c[0x0][0x390] ;  /* 0x00007200ff0577ac */ /* 0x000f620008000800 */
[----:B------:R-:W-:Y:S02]  /*0ab0*/  IADD3 R4, PT, PT, R0, R5, RZ ;  /* 0x0000000500047210 */ /* 0x000fe40007ffe0ff */
[----:B-1----:R-:W-:-:S04]  /*0ac0*/  IADD3 R17, PT, PT, R7, UR4, RZ ;  /* 0x0000000407117c10 */ /* 0x002fc8000fffe0ff */
[----:B------:R-:W1:Y:S08]  /*0ad0*/  LDC.64 R12, c[0x0][0x398] ;  /* 0x0000e600ff0c7b82 */ /* 0x000e700000000a00 */
[----:B------:R-:W0:Y:S01]  /*0ae0*/  LDC.64 R10, c[0x0][0x380] ;  /* 0x0000e000ff0a7b82 */ /* 0x000e220000000a00 */
[----:B-----5:R-:W-:Y:S02]  /*0af0*/  IMAD R17, R4, UR5, R17 ;  /* 0x0000000504117c24 */ /* 0x020fe4000f8e0211 */
[----:B----4-:R-:W-:-:S04]  /*0b00*/  IMAD R5, R5, R14, UR4 ;  /* 0x0000000405057e24 */ /* 0x010fc8000f8e020e */
[----:B-1----:R-:W-:-:S06]  /*0b10*/  IMAD.WIDE R12, R5, 0x4, R12 ;  /* 0x00000004050c7825 */ /* 0x002fcc00078e020c */
[----:B------:R-:W2:Y:S01]  /*0b20*/  LDG.E R12, desc[UR8][R12.64] ;  /* 0x000000080c0c7981 */ /* 0x000ea2000c1e1900 */
[----:B0-----:R-:W-:-:S06]  /*0b30*/  IMAD.WIDE R10, R17, 0x4, R10 ;  /* 0x00000004110a7825 */ /* 0x001fcc00078e020a */
[----:B------:R-:W2:Y:S02]  /*0b40*/  LDG.E R10, desc[UR8][R10.64] ;  /* 0x000000080a0a7981 */ /* 0x000ea4000c1e1900 */
[----:B--23--:R-:W-:-:S05]  /*0b50*/  FFMA R15, R12, R10, R15 ;  /* 0x0000000a0c0f7223 */ /* 0x00cfca000000000f */
[----:B------:R4:W-:Y:S02]  /*0b60*/  STG.E desc[UR8][R2.64], R15 ;  /* 0x0000000f02007986 */ /* 0x0009e4000c101908 */
.L_x_2:
[----:B------:R-:W5:Y:S01]  /*0b70*/  LDCU UR5, c[0x0][0x3a0] ;  /* 0x00007400ff0577ac */ /* 0x000f620008000800 */
[----:B------:R-:W-:-:S04]  /*0b80*/  UIADD3 UR4, UPT, UPT, UR4, 0x1, URZ ;  /* 0x0000000104047890 */ /* 0x000fc8000fffe0ff */
[----:B-----5:R-:W-:-:S09]  /*0b90*/  UISETP.NE.AND UP0, UPT, UR4, UR5, UPT ;  /* 0x000000050400728c */ /* 0x020fd2000bf05270 */
[----:B------:R-:W-:Y:S05]  /*0ba0*/  BRA.U UP0, `(.L_x_5) ;  /* 0xfffffff500a87547 */ /* 0x000fea000b83ffff */
[----:B------:R-:W-:Y:S05]  /*0bb0*/  EXIT ;  /* 0x000000000000794d */ /* 0x000fea0003800000 */
.L_x_6:
[----:B------:R-:W-:-:S00]  /*0bc0*/  BRA `(.L_x_6) ;  /* 0xfffffffc00fc7947 */ /* 0x000fc0000383ffff */
[----:B------:R-:W-:-:S00]  /*0bd0*/  NOP ;  /* 0x0000000000007918 */ /* 0x000fc00000000000 */
        /* <DEDUP_REMOVED lines=10> */
.L_x_7:


//--------------------- .nv.shared.reserved.0     --------------------------
	.section	.nv.shared.reserved.0,"aw",@nobits
	.weak		__nv_reservedSMEM_offset_0_alias
	.size		__nv_reservedSMEM_offset_0_alias, 0, 64
	.other		__nv_reservedSMEM_offset_0_alias,@"STO_CUDA_RESERVED_SHARED STV_DEFAULT"
__nv_reservedSMEM_offset_0_alias:
	.zero		0
	.zero		64


//--------------------- .nv.constant0._Z11convolutionPfiiiS_iiiiiS_i --------------------------
	.section	.nv.constant0._Z11convolutionPfiiiS_iiiiiS_i,"a",@progbits
	.sectionflags	@""
	.align	4
.nv.constant0._Z11convolutionPfiiiS_iiiiiS_i:
	.zero		964


//--------------------- SYMBOLS --------------------------

	.type		.nv.reservedSmem.offset0,@object
	.size		.nv.reservedSmem.offset0,0x4
